//
// Generated by NVIDIA NVVM Compiler
//
// Compiler Build ID: CL-36424714
// Cuda compilation tools, release 13.0, V13.0.88
// Based on NVVM 20.0.0
//

.version 9.0
.target sm_100
.address_size 64

	// .globl	_Z14adadeltaKerneliPiS_iPfS0_fffS0_S0_

.visible .entry _Z14adadeltaKerneliPiS_iPfS0_fffS0_S0_(
	.param .u32 _Z14adadeltaKerneliPiS_iPfS0_fffS0_S0__param_0,
	.param .u64 .ptr .align 1 _Z14adadeltaKerneliPiS_iPfS0_fffS0_S0__param_1,
	.param .u64 .ptr .align 1 _Z14adadeltaKerneliPiS_iPfS0_fffS0_S0__param_2,
	.param .u32 _Z14adadeltaKerneliPiS_iPfS0_fffS0_S0__param_3,
	.param .u64 .ptr .align 1 _Z14adadeltaKerneliPiS_iPfS0_fffS0_S0__param_4,
	.param .u64 .ptr .align 1 _Z14adadeltaKerneliPiS_iPfS0_fffS0_S0__param_5,
	.param .f32 _Z14adadeltaKerneliPiS_iPfS0_fffS0_S0__param_6,
	.param .f32 _Z14adadeltaKerneliPiS_iPfS0_fffS0_S0__param_7,
	.param .f32 _Z14adadeltaKerneliPiS_iPfS0_fffS0_S0__param_8,
	.param .u64 .ptr .align 1 _Z14adadeltaKerneliPiS_iPfS0_fffS0_S0__param_9,
	.param .u64 .ptr .align 1 _Z14adadeltaKerneliPiS_iPfS0_fffS0_S0__param_10
)
{
	.reg .pred 	%p<8>;
	.reg .b32 	%r<38>;
	.reg .b32 	%f<94>;
	.reg .b64 	%rd<22>;

	ld.param.u32 	%r22, [_Z14adadeltaKerneliPiS_iPfS0_fffS0_S0__param_0];
	ld.param.u64 	%rd6, [_Z14adadeltaKerneliPiS_iPfS0_fffS0_S0__param_1];
	ld.param.u32 	%r23, [_Z14adadeltaKerneliPiS_iPfS0_fffS0_S0__param_3];
	ld.param.u64 	%rd7, [_Z14adadeltaKerneliPiS_iPfS0_fffS0_S0__param_4];
	ld.param.u64 	%rd10, [_Z14adadeltaKerneliPiS_iPfS0_fffS0_S0__param_5];
	ld.param.f32 	%f1, [_Z14adadeltaKerneliPiS_iPfS0_fffS0_S0__param_6];
	ld.param.f32 	%f2, [_Z14adadeltaKerneliPiS_iPfS0_fffS0_S0__param_7];
	ld.param.f32 	%f3, [_Z14adadeltaKerneliPiS_iPfS0_fffS0_S0__param_8];
	ld.param.u64 	%rd8, [_Z14adadeltaKerneliPiS_iPfS0_fffS0_S0__param_9];
	ld.param.u64 	%rd9, [_Z14adadeltaKerneliPiS_iPfS0_fffS0_S0__param_10];
	cvta.to.global.u64 	%rd1, %rd10;
	mov.u32 	%r24, %ctaid.y;
	mov.u32 	%r25, %ntid.x;
	mov.u32 	%r26, %tid.x;
	mad.lo.s32 	%r27, %r24, %r25, %r26;
	mul.lo.s32 	%r1, %r27, %r22;
	setp.ge.s32 	%p1, %r1, %r23;
	@%p1 bra 	$L__BB0_9;
	cvta.to.global.u64 	%rd11, %rd6;
	mov.u32 	%r2, %ctaid.x;
	mul.wide.u32 	%rd12, %r2, 4;
	add.s64 	%rd13, %rd11, %rd12;
	ld.global.u32 	%r3, [%rd13];
	setp.eq.s32 	%p2, %r3, -1;
	@%p2 bra 	$L__BB0_9;
	mul.lo.s32 	%r4, %r3, %r23;
	add.s32 	%r37, %r4, %r1;
	mad.lo.s32 	%r34, %r23, %r2, %r1;
	add.s32 	%r7, %r37, %r22;
	setp.lt.s32 	%p3, %r22, 1;
	@%p3 bra 	$L__BB0_9;
	cvta.to.global.u64 	%rd14, %rd8;
	mul.wide.s32 	%rd15, %r3, 4;
	add.s64 	%rd2, %rd14, %rd15;
	cvta.to.global.u64 	%rd16, %rd9;
	add.s64 	%rd3, %rd16, %rd15;
	cvta.to.global.u64 	%rd17, %rd7;
	add.s64 	%rd4, %rd17, %rd15;
	add.s32 	%r28, %r37, 1;
	max.s32 	%r8, %r28, %r7;
	sub.s32 	%r29, %r8, %r37;
	and.b32  	%r9, %r29, 3;
	setp.eq.s32 	%p4, %r9, 0;
	@%p4 bra 	$L__BB0_6;
	neg.s32 	%r32, %r9;
	add.s32 	%r37, %r37, %r9;
$L__BB0_5:
	.pragma "nounroll";
	mul.wide.s32 	%rd18, %r34, 4;
	add.s64 	%rd19, %rd1, %rd18;
	ld.global.f32 	%f4, [%rd19];
	ld.global.f32 	%f5, [%rd2];
	mul.f32 	%f6, %f4, %f4;
	mul.f32 	%f7, %f2, %f6;
	fma.rn.f32 	%f8, %f1, %f5, %f7;
	st.global.f32 	[%rd2], %f8;
	add.f32 	%f9, %f3, %f8;
	sqrt.rn.f32 	%f10, %f9;
	ld.global.f32 	%f11, [%rd3];
	add.f32 	%f12, %f3, %f11;
	sqrt.rn.f32 	%f13, %f12;
	neg.f32 	%f14, %f13;
	div.rn.f32 	%f15, %f14, %f10;
	mul.f32 	%f16, %f4, %f15;
	mul.f32 	%f17, %f16, %f16;
	mul.f32 	%f18, %f2, %f17;
	fma.rn.f32 	%f19, %f1, %f11, %f18;
	st.global.f32 	[%rd3], %f19;
	ld.global.f32 	%f20, [%rd4];
	add.f32 	%f21, %f20, %f16;
	st.global.f32 	[%rd4], %f21;
	add.s32 	%r34, %r34, 1;
	add.s32 	%r32, %r32, 1;
	setp.ne.s32 	%p5, %r32, 0;
	@%p5 bra 	$L__BB0_5;
$L__BB0_6:
	sub.s32 	%r30, %r4, %r8;
	add.s32 	%r31, %r30, %r1;
	setp.gt.u32 	%p6, %r31, -4;
	@%p6 bra 	$L__BB0_9;
	add.s64 	%rd5, %rd1, 8;
$L__BB0_8:
	mul.wide.s32 	%rd20, %r34, 4;
	add.s64 	%rd21, %rd5, %rd20;
	ld.global.f32 	%f22, [%rd21+-8];
	ld.global.f32 	%f23, [%rd2];
	mul.f32 	%f24, %f22, %f22;
	mul.f32 	%f25, %f2, %f24;
	fma.rn.f32 	%f26, %f1, %f23, %f25;
	st.global.f32 	[%rd2], %f26;
	add.f32 	%f27, %f3, %f26;
	sqrt.rn.f32 	%f28, %f27;
	ld.global.f32 	%f29, [%rd3];
	add.f32 	%f30, %f3, %f29;
	sqrt.rn.f32 	%f31, %f30;
	neg.f32 	%f32, %f31;
	div.rn.f32 	%f33, %f32, %f28;
	mul.f32 	%f34, %f22, %f33;
	mul.f32 	%f35, %f34, %f34;
	mul.f32 	%f36, %f2, %f35;
	fma.rn.f32 	%f37, %f1, %f29, %f36;
	st.global.f32 	[%rd3], %f37;
	ld.global.f32 	%f38, [%rd4];
	add.f32 	%f39, %f38, %f34;
	st.global.f32 	[%rd4], %f39;
	ld.global.f32 	%f40, [%rd21+-4];
	ld.global.f32 	%f41, [%rd2];
	mul.f32 	%f42, %f40, %f40;
	mul.f32 	%f43, %f2, %f42;
	fma.rn.f32 	%f44, %f1, %f41, %f43;
	st.global.f32 	[%rd2], %f44;
	add.f32 	%f45, %f3, %f44;
	sqrt.rn.f32 	%f46, %f45;
	ld.global.f32 	%f47, [%rd3];
	add.f32 	%f48, %f3, %f47;
	sqrt.rn.f32 	%f49, %f48;
	neg.f32 	%f50, %f49;
	div.rn.f32 	%f51, %f50, %f46;
	mul.f32 	%f52, %f40, %f51;
	mul.f32 	%f53, %f52, %f52;
	mul.f32 	%f54, %f2, %f53;
	fma.rn.f32 	%f55, %f1, %f47, %f54;
	st.global.f32 	[%rd3], %f55;
	ld.global.f32 	%f56, [%rd4];
	add.f32 	%f57, %f56, %f52;
	st.global.f32 	[%rd4], %f57;
	ld.global.f32 	%f58, [%rd21];
	ld.global.f32 	%f59, [%rd2];
	mul.f32 	%f60, %f58, %f58;
	mul.f32 	%f61, %f2, %f60;
	fma.rn.f32 	%f62, %f1, %f59, %f61;
	st.global.f32 	[%rd2], %f62;
	add.f32 	%f63, %f3, %f62;
	sqrt.rn.f32 	%f64, %f63;
	ld.global.f32 	%f65, [%rd3];
	add.f32 	%f66, %f3, %f65;
	sqrt.rn.f32 	%f67, %f66;
	neg.f32 	%f68, %f67;
	div.rn.f32 	%f69, %f68, %f64;
	mul.f32 	%f70, %f58, %f69;
	mul.f32 	%f71, %f70, %f70;
	mul.f32 	%f72, %f2, %f71;
	fma.rn.f32 	%f73, %f1, %f65, %f72;
	st.global.f32 	[%rd3], %f73;
	ld.global.f32 	%f74, [%rd4];
	add.f32 	%f75, %f74, %f70;
	st.global.f32 	[%rd4], %f75;
	ld.global.f32 	%f76, [%rd21+4];
	ld.global.f32 	%f77, [%rd2];
	mul.f32 	%f78, %f76, %f76;
	mul.f32 	%f79, %f2, %f78;
	fma.rn.f32 	%f80, %f1, %f77, %f79;
	st.global.f32 	[%rd2], %f80;
	add.f32 	%f81, %f3, %f80;
	sqrt.rn.f32 	%f82, %f81;
	ld.global.f32 	%f83, [%rd3];
	add.f32 	%f84, %f3, %f83;
	sqrt.rn.f32 	%f85, %f84;
	neg.f32 	%f86, %f85;
	div.rn.f32 	%f87, %f86, %f82;
	mul.f32 	%f88, %f76, %f87;
	mul.f32 	%f89, %f88, %f88;
	mul.f32 	%f90, %f2, %f89;
	fma.rn.f32 	%f91, %f1, %f83, %f90;
	st.global.f32 	[%rd3], %f91;
	ld.global.f32 	%f92, [%rd4];
	add.f32 	%f93, %f92, %f88;
	st.global.f32 	[%rd4], %f93;
	add.s32 	%r37, %r37, 4;
	add.s32 	%r34, %r34, 4;
	setp.lt.s32 	%p7, %r37, %r7;
	@%p7 bra 	$L__BB0_8;
$L__BB0_9:
	ret;

}


// ===== COMPILED SASS (sm_100) =====

	.target	sm_100

	.elftype	@"ET_EXEC"


//--------------------- .note.nv.tkinfo           --------------------------
	.section	.note.nv.tkinfo,"",@"SHT_NOTE"
	.sectionflags	@"SHF_NOTE_NV_TKINFO"
	.tkinfo
        /*0018*/ 	.word	0x00000002
        /*0030*/ 	.string	""
        /*0030*/ 	.string	"ptxas"
        /*0030*/ 	.string	"Cuda compilation tools, release 13.0, V13.0.88"
        /*0030*/ 	.string	"Build cuda_13.0.r13.0/compiler.36424714_0"
        /*0030*/ 	.string	"-arch sm_100 -m 64 "



//--------------------- .note.nv.cuinfo           --------------------------
	.section	.note.nv.cuinfo,"",@"SHT_NOTE"
	.sectionflags	@"SHF_NOTE_NV_CUINFO"
        /*0018*/ 	.short	0x0002
        /*001a*/ 	.short	0x0064
        /*001c*/ 	.short	0x0082
	.zero		2


//--------------------- .nv.info                  --------------------------
	.section	.nv.info,"",@"SHT_CUDA_INFO"
	.align	4


	//----- nvinfo : EIATTR_REGCOUNT
	.align		4
        /*0000*/ 	.byte	0x04, 0x2f
        /*0002*/ 	.short	(.L_1 - .L_0)
	.align		4
.L_0:
        /*0004*/ 	.word	index@(_Z14adadeltaKerneliPiS_iPfS0_fffS0_S0_)
        /*0008*/ 	.word	0x0000001e


	//----- nvinfo : EIATTR_FRAME_SIZE
	.align		4
.L_1:
        /*000c*/ 	.byte	0x04, 0x11
        /*000e*/ 	.short	(.L_3 - .L_2)
	.align		4
.L_2:
        /*0010*/ 	.word	index@($__internal_1_$__cuda_sm3x_div_rn_noftz_f32_slowpath)
        /*0014*/ 	.word	0x00000000


	//----- nvinfo : EIATTR_FRAME_SIZE
	.align		4
.L_3:
        /*0018*/ 	.byte	0x04, 0x11
        /*001a*/ 	.short	(.L_5 - .L_4)
	.align		4
.L_4:
        /*001c*/ 	.word	index@($__internal_0_$__cuda_sm20_sqrt_rn_f32_slowpath)
        /*0020*/ 	.word	0x00000000


	//----- nvinfo : EIATTR_FRAME_SIZE
	.align		4
.L_5:
        /*0024*/ 	.byte	0x04, 0x11
        /*0026*/ 	.short	(.L_7 - .L_6)
	.align		4
.L_6:
        /*0028*/ 	.word	index@(_Z14adadeltaKerneliPiS_iPfS0_fffS0_S0_)
        /*002c*/ 	.word	0x00000000


	//----- nvinfo : EIATTR_MIN_STACK_SIZE
	.align		4
.L_7:
        /*0030*/ 	.byte	0x04, 0x12
        /*0032*/ 	.short	(.L_9 - .L_8)
	.align		4
.L_8:
        /*0034*/ 	.word	index@(_Z14adadeltaKerneliPiS_iPfS0_fffS0_S0_)
        /*0038*/ 	.word	0x00000000
.L_9:


//--------------------- .nv.compat                --------------------------
	.section	.nv.compat,"",@"SHT_CUDA_COMPAT_INFO"
	.align	4
        /*0000*/ 	.byte	0x02, 0x09, 0x00, 0x00, 0x02, 0x02, 0x01, 0x00, 0x02, 0x05, 0x05, 0x00, 0x03, 0x07, 0x01, 0x01
        /*0010*/ 	.byte	0x02, 0x03, 0x00, 0x00, 0x02, 0x06, 0x01, 0x00, 0x04, 0x0b, 0x08, 0x00, 0x01, 0x00, 0x00, 0x00
        /*0020*/ 	.byte	0x00, 0x00, 0x00, 0x00


//--------------------- .nv.info._Z14adadeltaKerneliPiS_iPfS0_fffS0_S0_ --------------------------
	.section	.nv.info._Z14adadeltaKerneliPiS_iPfS0_fffS0_S0_,"",@"SHT_CUDA_INFO"
	.sectionflags	@""
	.align	4


	//----- nvinfo : EIATTR_CUDA_API_VERSION
	.align		4
        /*0000*/ 	.byte	0x04, 0x37
        /*0002*/ 	.short	(.L_11 - .L_10)
.L_10:
        /*0004*/ 	.word	0x00000082


	//----- nvinfo : EIATTR_KPARAM_INFO
	.align		4
.L_11:
        /*0008*/ 	.byte	0x04, 0x17
        /*000a*/ 	.short	(.L_13 - .L_12)
.L_12:
        /*000c*/ 	.word	0x00000000
        /*0010*/ 	.short	0x000a
        /*0012*/ 	.short	0x0048
        /*0014*/ 	.byte	0x00, 0xf5, 0x21, 0x00


	//----- nvinfo : EIATTR_KPARAM_INFO
	.align		4
.L_13:
        /*0018*/ 	.byte	0x04, 0x17
        /*001a*/ 	.short	(.L_15 - .L_14)
.L_14:
        /*001c*/ 	.word	0x00000000
        /*0020*/ 	.short	0x0009
        /*0022*/ 	.short	0x0040
        /*0024*/ 	.byte	0x00, 0xf5, 0x21, 0x00


	//----- nvinfo : EIATTR_KPARAM_INFO
	.align		4
.L_15:
        /*0028*/ 	.byte	0x04, 0x17
        /*002a*/ 	.short	(.L_17 - .L_16)
.L_16:
        /*002c*/ 	.word	0x00000000
        /*0030*/ 	.short	0x0008
        /*0032*/ 	.short	0x0038
        /*0034*/ 	.byte	0x00, 0xf0, 0x11, 0x00


	//----- nvinfo : EIATTR_KPARAM_INFO
	.align		4
.L_17:
        /*0038*/ 	.byte	0x04, 0x17
        /*003a*/ 	.short	(.L_19 - .L_18)
.L_18:
        /*003c*/ 	.word	0x00000000
        /*0040*/ 	.short	0x0007
        /*0042*/ 	.short	0x0034
        /*0044*/ 	.byte	0x00, 0xf0, 0x11, 0x00


	//----- nvinfo : EIATTR_KPARAM_INFO
	.align		4
.L_19:
        /*0048*/ 	.byte	0x04, 0x17
        /*004a*/ 	.short	(.L_21 - .L_20)
.L_20:
        /*004c*/ 	.word	0x00000000
        /*0050*/ 	.short	0x0006
        /*0052*/ 	.short	0x0030
        /*0054*/ 	.byte	0x00, 0xf0, 0x11, 0x00


	//----- nvinfo : EIATTR_KPARAM_INFO
	.align		4
.L_21:
        /*0058*/ 	.byte	0x04, 0x17
        /*005a*/ 	.short	(.L_23 - .L_22)
.L_22:
        /*005c*/ 	.word	0x00000000
        /*0060*/ 	.short	0x0005
        /*0062*/ 	.short	0x0028
        /*0064*/ 	.byte	0x00, 0xf5, 0x21, 0x00


	//----- nvinfo : EIATTR_KPARAM_INFO
	.align		4
.L_23:
        /*0068*/ 	.byte	0x04, 0x17
        /*006a*/ 	.short	(.L_25 - .L_24)
.L_24:
        /*006c*/ 	.word	0x00000000
        /*0070*/ 	.short	0x0004
        /*0072*/ 	.short	0x0020
        /*0074*/ 	.byte	0x00, 0xf5, 0x21, 0x00


	//----- nvinfo : EIATTR_KPARAM_INFO
	.align		4
.L_25:
        /*0078*/ 	.byte	0x04, 0x17
        /*007a*/ 	.short	(.L_27 - .L_26)
.L_26:
        /*007c*/ 	.word	0x00000000
        /*0080*/ 	.short	0x0003
        /*0082*/ 	.short	0x0018
        /*0084*/ 	.byte	0x00, 0xf0, 0x11, 0x00


	//----- nvinfo : EIATTR_KPARAM_INFO
	.align		4
.L_27:
        /*0088*/ 	.byte	0x04, 0x17
        /*008a*/ 	.short	(.L_29 - .L_28)
.L_28:
        /*008c*/ 	.word	0x00000000
        /*0090*/ 	.short	0x0002
        /*0092*/ 	.short	0x0010
        /*0094*/ 	.byte	0x00, 0xf5, 0x21, 0x00


	//----- nvinfo : EIATTR_KPARAM_INFO
	.align		4
.L_29:
        /*0098*/ 	.byte	0x04, 0x17
        /*009a*/ 	.short	(.L_31 - .L_30)
.L_30:
        /*009c*/ 	.word	0x00000000
        /*00a0*/ 	.short	0x0001
        /*00a2*/ 	.short	0x0008
        /*00a4*/ 	.byte	0x00, 0xf5, 0x21, 0x00


	//----- nvinfo : EIATTR_KPARAM_INFO
	.align		4
.L_31:
        /*00a8*/ 	.byte	0x04, 0x17
        /*00aa*/ 	.short	(.L_33 - .L_32)
.L_32:
        /*00ac*/ 	.word	0x00000000
        /*00b0*/ 	.short	0x0000
        /*00b2*/ 	.short	0x0000
        /*00b4*/ 	.byte	0x00, 0xf0, 0x11, 0x00


	//----- nvinfo : EIATTR_SPARSE_MMA_MASK
	.align		4
.L_33:
        /*00b8*/ 	.byte	0x03, 0x50
        /*00ba*/ 	.short	0x0000


	//----- nvinfo : EIATTR_MAXREG_COUNT
	.align		4
        /*00bc*/ 	.byte	0x03, 0x1b
        /*00be*/ 	.short	0x00ff


	//----- nvinfo : EIATTR_MERCURY_ISA_VERSION
	.align		4
        /*00c0*/ 	.byte	0x03, 0x5f
        /*00c2*/ 	.short	0x0101


	//----- nvinfo : EIATTR_VRC_CTA_INIT_COUNT
	.align		4
        /*00c4*/ 	.byte	0x02, 0x4a
	.zero		1
	.zero		1


	//----- nvinfo : EIATTR_EXIT_INSTR_OFFSETS
	.align		4
        /*00c8*/ 	.byte	0x04, 0x1c
        /*00ca*/ 	.short	(.L_35 - .L_34)


	//   ....[0]....
.L_34:
        /*00cc*/ 	.word	0x00000090


	//   ....[1]....
        /*00d0*/ 	.word	0x00000100


	//   ....[2]....
        /*00d4*/ 	.word	0x00000120


	//   ....[3]....
        /*00d8*/ 	.word	0x000006b0


	//   ....[4]....
        /*00dc*/ 	.word	0x00001640


	//----- nvinfo : EIATTR_CRS_STACK_SIZE
	.align		4
.L_35:
        /*00e0*/ 	.byte	0x04, 0x1e
        /*00e2*/ 	.short	(.L_37 - .L_36)
.L_36:
        /*00e4*/ 	.word	0x00000000


	//----- nvinfo : EIATTR_CBANK_PARAM_SIZE
	.align		4
.L_37:
        /*00e8*/ 	.byte	0x03, 0x19
        /*00ea*/ 	.short	0x0050


	//----- nvinfo : EIATTR_PARAM_CBANK
	.align		4
        /*00ec*/ 	.byte	0x04, 0x0a
        /*00ee*/ 	.short	(.L_39 - .L_38)
	.align		4
.L_38:
        /*00f0*/ 	.word	index@(.nv.constant0._Z14adadeltaKerneliPiS_iPfS0_fffS0_S0_)
        /*00f4*/ 	.short	0x0380
        /*00f6*/ 	.short	0x0050


	//----- nvinfo : EIATTR_SW_WAR
	.align		4
.L_39:
        /*00f8*/ 	.byte	0x04, 0x36
        /*00fa*/ 	.short	(.L_41 - .L_40)
.L_40:
        /*00fc*/ 	.word	0x00000008
.L_41:


//--------------------- .nv.callgraph             --------------------------
	.section	.nv.callgraph,"",@"SHT_CUDA_CALLGRAPH"
	.align	4
	.sectionentsize	8
	.align		4
        /*0000*/ 	.word	0x00000000
	.align		4
        /*0004*/ 	.word	0xffffffff
	.align		4
        /*0008*/ 	.word	0x00000000
	.align		4
        /*000c*/ 	.word	0xfffffffe
	.align		4
        /*0010*/ 	.word	0x00000000
	.align		4
        /*0014*/ 	.word	0xfffffffd
	.align		4
        /*0018*/ 	.word	0x00000000
	.align		4
        /*001c*/ 	.word	0xfffffffc


//--------------------- .text._Z14adadeltaKerneliPiS_iPfS0_fffS0_S0_ --------------------------
	.section	.text._Z14adadeltaKerneliPiS_iPfS0_fffS0_S0_,"ax",@progbits
	.align	128
        .global         _Z14adadeltaKerneliPiS_iPfS0_fffS0_S0_
        .type           _Z14adadeltaKerneliPiS_iPfS0_fffS0_S0_,@function
        .size           _Z14adadeltaKerneliPiS_iPfS0_fffS0_S0_,(.L_x_58 - _Z14adadeltaKerneliPiS_iPfS0_fffS0_S0_)
        .other          _Z14adadeltaKerneliPiS_iPfS0_fffS0_S0_,@"STO_CUDA_ENTRY STV_DEFAULT"
_Z14adadeltaKerneliPiS_iPfS0_fffS0_S0_:
.text._Z14adadeltaKerneliPiS_iPfS0_fffS0_S0_:
[----:B------:R-:W-:Y:S01]  /*0000*/  LDC R1, c[0x0][0x37c] ;  /* 0x0000df00ff017b82 */ /* 0x000fe20000000800 */
[----:B------:R-:W0:Y:S07]  /*0010*/  S2R R3, SR_TID.X ;  /* 0x0000000000037919 */ /* 0x000e2e0000002100 */
[----:B------:R-:W0:Y:S01]  /*0020*/  S2UR UR4, SR_CTAID.Y ;  /* 0x00000000000479c3 */ /* 0x000e220000002600 */
[----:B------:R-:W1:Y:S07]  /*0030*/  LDCU UR5, c[0x0][0x398] ;  /* 0x00007300ff0577ac */ /* 0x000e6e0008000800 */
[----:B------:R-:W0:Y:S08]  /*0040*/  LDC R4, c[0x0][0x360] ;  /* 0x0000d800ff047b82 */ /* 0x000e300000000800 */
[----:B------:R-:W2:Y:S01]  /*0050*/  LDC R7, c[0x0][0x380] ;  /* 0x0000e000ff077b82 */ /* 0x000ea20000000800 */
[----:B0-----:R-:W-:-:S04]  /*0060*/  IMAD R4, R4, UR4, R3 ;  /* 0x0000000404047c24 */ /* 0x001fc8000f8e0203 */
[----:B--2---:R-:W-:-:S05]  /*0070*/  IMAD R4, R4, R7, RZ ;  /* 0x0000000704047224 */ /* 0x004fca00078e02ff */
[----:B-1----:R-:W-:-:S13]  /*0080*/  ISETP.GE.AND P0, PT, R4, UR5, PT ;  /* 0x0000000504007c0c */ /* 0x002fda000bf06270 */
[----:B------:R-:W-:Y:S05]  /*0090*/  @P0 EXIT ;  /* 0x000000000000094d */ /* 0x000fea0003800000 */
[----:B------:R-:W0:Y:S01]  /*00a0*/  S2R R9, SR_CTAID.X ;  /* 0x0000000000097919 */ /* 0x000e220000002500 */
[----:B------:R-:W0:Y:S01]  /*00b0*/  LDC.64 R2, c[0x0][0x388] ;  /* 0x0000e200ff027b82 */ /* 0x000e220000000a00 */
[----:B------:R-:W1:Y:S01]  /*00c0*/  LDCU.64 UR6, c[0x0][0x358] ;  /* 0x00006b00ff0677ac */ /* 0x000e620008000a00 */
[----:B0-----:R-:W-:-:S05]  /*00d0*/  IMAD.WIDE.U32 R2, R9, 0x4, R2 ;  /* 0x0000000409027825 */ /* 0x001fca00078e0002 */
[----:B-1----:R-:W2:Y:S02]  /*00e0*/  LDG.E R5, desc[UR6][R2.64] ;  /* 0x0000000602057981 */ /* 0x002ea4000c1e1900 */
[----:B--2---:R-:W-:-:S13]  /*00f0*/  ISETP.NE.AND P0, PT, R5, -0x1, PT ;  /* 0xffffffff0500780c */ /* 0x004fda0003f05270 */
[----:B------:R-:W-:Y:S05]  /*0100*/  @!P0 EXIT ;  /* 0x000000000000894d */ /* 0x000fea0003800000 */
[----:B------:R-:W-:-:S13]  /*0110*/  ISETP.GE.AND P0, PT, R7, 0x1, PT ;  /* 0x000000010700780c */ /* 0x000fda0003f06270 */
[----:B------:R-:W-:Y:S05]  /*0120*/  @!P0 EXIT ;  /* 0x000000000000894d */ /* 0x000fea0003800000 */
[--C-:B------:R-:W-:Y:S01]  /*0130*/  IMAD R6, R5, UR5, R4.reuse ;  /* 0x0000000505067c24 */ /* 0x100fe2000f8e0204 */
[----:B------:R-:W0:Y:S01]  /*0140*/  LDC.64 R16, c[0x0][0x3c0] ;  /* 0x0000f000ff107b82 */ /* 0x000e220000000a00 */
[----:B------:R-:W1:Y:S01]  /*0150*/  LDCU UR4, c[0x0][0x3b8] ;  /* 0x00007700ff0477ac */ /* 0x000e620008000800 */
[----:B------:R-:W-:Y:S01]  /*0160*/  BSSY.RECONVERGENT B0, `(.L_x_0) ;  /* 0x0000050000007945 */ /* 0x000fe20003800200 */
[----:B------:R-:W-:Y:S01]  /*0170*/  IMAD R9, R9, UR5, R4 ;  /* 0x0000000509097c24 */ /* 0x000fe2000f8e0204 */
[C---:B------:R-:W-:Y:S01]  /*0180*/  IADD3 R7, PT, PT, R6.reuse, R7, RZ ;  /* 0x0000000706077210 */ /* 0x040fe20007ffe0ff */
[----:B------:R-:W2:Y:S03]  /*0190*/  LDCU.64 UR8, c[0x0][0x3b0] ;  /* 0x00007600ff0877ac */ /* 0x000ea60008000a00 */
[----:B------:R-:W3:Y:S01]  /*01a0*/  LDC.64 R14, c[0x0][0x3c8] ;  /* 0x0000f200ff0e7b82 */ /* 0x000ee20000000a00 */
[----:B------:R-:W-:-:S04]  /*01b0*/  VIADDMNMX R8, R6, 0x1, R7, !PT ;  /* 0x0000000106087846 */ /* 0x000fc80007800107 */
[----:B------:R-:W-:-:S03]  /*01c0*/  IADD3 R0, PT, PT, -R6, R8, RZ ;  /* 0x0000000806007210 */ /* 0x000fc60007ffe1ff */
[----:B------:R-:W4:Y:S01]  /*01d0*/  LDC.64 R12, c[0x0][0x3a0] ;  /* 0x0000e800ff0c7b82 */ /* 0x000f220000000a00 */
[----:B------:R-:W-:Y:S01]  /*01e0*/  LOP3.LUT P0, R3, R0, 0x3, RZ, 0xc0, !PT ;  /* 0x0000000300037812 */ /* 0x000fe2000780c0ff */
[----:B0-----:R-:W-:-:S04]  /*01f0*/  IMAD.WIDE R16, R5, 0x4, R16 ;  /* 0x0000000405107825 */ /* 0x001fc800078e0210 */
[----:B---3--:R-:W-:-:S04]  /*0200*/  IMAD.WIDE R14, R5, 0x4, R14 ;  /* 0x00000004050e7825 */ /* 0x008fc800078e020e */
[----:B----4-:R-:W-:-:S04]  /*0210*/  IMAD.WIDE R12, R5, 0x4, R12 ;  /* 0x00000004050c7825 */ /* 0x010fc800078e020c */
[----:B-12---:R-:W-:Y:S05]  /*0220*/  @!P0 BRA `(.L_x_1) ;  /* 0x00000004000c8947 */ /* 0x006fea0003800000 */
[----:B------:R-:W0:Y:S01]  /*0230*/  LDC.64 R10, c[0x0][0x3a8] ;  /* 0x0000ea00ff0a7b82 */ /* 0x000e220000000a00 */
[----:B------:R-:W-:Y:S02]  /*0240*/  IADD3 R6, PT, PT, R6, R3, RZ ;  /* 0x0000000306067210 */ /* 0x000fe40007ffe0ff */
[----:B------:R-:W-:-:S07]  /*0250*/  IADD3 R18, PT, PT, -R3, RZ, RZ ;  /* 0x000000ff03127210 */ /* 0x000fce0007ffe1ff */
.L_x_10:
[----:B01----:R-:W-:Y:S01]  /*0260*/  IMAD.WIDE R2, R9, 0x4, R10 ;  /* 0x0000000409027825 */ /* 0x003fe200078e020a */
[----:B------:R-:W2:Y:S04]  /*0270*/  LDG.E R0, desc[UR6][R16.64] ;  /* 0x0000000610007981 */ /* 0x000ea8000c1e1900 */
[----:B------:R-:W3:Y:S01]  /*0280*/  LDG.E R19, desc[UR6][R2.64] ;  /* 0x0000000602137981 */ /* 0x000ee2000c1e1900 */
[----:B------:R-:W-:Y:S01]  /*0290*/  BSSY.RECONVERGENT B1, `(.L_x_2) ;  /* 0x0000013000017945 */ /* 0x000fe20003800200 */
[----:B---3--:R-:W-:-:S04]  /*02a0*/  FMUL R20, R19, R19 ;  /* 0x0000001313147220 */ /* 0x008fc80000400000 */
[----:B------:R-:W-:-:S04]  /*02b0*/  FMUL R21, R20, UR9 ;  /* 0x0000000914157c20 */ /* 0x000fc80008400000 */
[----:B--2---:R-:W-:-:S04]  /*02c0*/  FFMA R21, R0, UR8, R21 ;  /* 0x0000000800157c23 */ /* 0x004fc80008000015 */
[----:B------:R-:W-:Y:S01]  /*02d0*/  FADD R20, R21, UR4 ;  /* 0x0000000415147e21 */ /* 0x000fe20008000000 */
[----:B------:R0:W-:Y:S04]  /*02e0*/  STG.E desc[UR6][R16.64], R21 ;  /* 0x0000001510007986 */ /* 0x0001e8000c101906 */
[----:B------:R-:W-:Y:S01]  /*02f0*/  IADD3 R0, PT, PT, R20, -0xd000000, RZ ;  /* 0xf300000014007810 */ /* 0x000fe20007ffe0ff */
[----:B------:R0:W1:Y:S03]  /*0300*/  MUFU.RSQ R23, R20 ;  /* 0x0000001400177308 */ /* 0x0000660000001400 */
[----:B------:R-:W-:-:S13]  /*0310*/  ISETP.GT.U32.AND P0, PT, R0, 0x727fffff, PT ;  /* 0x727fffff0000780c */ /* 0x000fda0003f04070 */
[----:B0-----:R-:W-:Y:S05]  /*0320*/  @!P0 BRA `(.L_x_3) ;  /* 0x0000000000148947 */ /* 0x001fea0003800000 */
[----:B------:R-:W-:Y:S02]  /*0330*/  MOV R0, R20 ;  /* 0x0000001400007202 */ /* 0x000fe40000000f00 */
[----:B------:R-:W-:-:S07]  /*0340*/  MOV R2, 0x360 ;  /* 0x0000036000027802 */ /* 0x000fce0000000f00 */
[----:B-1----:R-:W-:Y:S05]  /*0350*/  CALL.REL.NOINC `($__internal_0_$__cuda_sm20_sqrt_rn_f32_slowpath) ;  /* 0x0000001000bc7944 */ /* 0x002fea0003c00000 */
[----:B------:R-:W-:Y:S01]  /*0360*/  MOV R25, R24 ;  /* 0x0000001800197202 */ /* 0x000fe20000000f00 */
[----:B------:R-:W-:Y:S06]  /*0370*/  BRA `(.L_x_4) ;  /* 0x0000000000107947 */ /* 0x000fec0003800000 */
.L_x_3:
[----:B-1----:R-:W-:Y:S01]  /*0380*/  FMUL.FTZ R25, R20, R23 ;  /* 0x0000001714197220 */ /* 0x002fe20000410000 */
[----:B------:R-:W-:-:S03]  /*0390*/  FMUL.FTZ R2, R23, 0.5 ;  /* 0x3f00000017027820 */ /* 0x000fc60000410000 */
[----:B------:R-:W-:-:S04]  /*03a0*/  FFMA R0, -R25, R25, R20 ;  /* 0x0000001919007223 */ /* 0x000fc80000000114 */
[----:B------:R-:W-:-:S07]  /*03b0*/  FFMA R25, R0, R2, R25 ;  /* 0x0000000200197223 */ /* 0x000fce0000000019 */
.L_x_4:
[----:B------:R-:W-:Y:S05]  /*03c0*/  BSYNC.RECONVERGENT B1 ;  /* 0x0000000000017941 */ /* 0x000fea0003800200 */
.L_x_2:
[----:B------:R-:W2:Y:S02]  /*03d0*/  LDG.E R20, desc[UR6][R14.64] ;  /* 0x000000060e147981 */ /* 0x000ea4000c1e1900 */
[----:B--2---:R-:W-:-:S04]  /*03e0*/  FADD R0, R20, UR4 ;  /* 0x0000000414007e21 */ /* 0x004fc80008000000 */
[----:B------:R0:W1:Y:S01]  /*03f0*/  MUFU.RSQ R3, R0 ;  /* 0x0000000000037308 */ /* 0x0000620000001400 */
[----:B------:R-:W-:-:S04]  /*0400*/  IADD3 R2, PT, PT, R0, -0xd000000, RZ ;  /* 0xf300000000027810 */ /* 0x000fc80007ffe0ff */
[----:B------:R-:W-:-:S13]  /*0410*/  ISETP.GT.U32.AND P0, PT, R2, 0x727fffff, PT ;  /* 0x727fffff0200780c */ /* 0x000fda0003f04070 */
[----:B01----:R-:W-:Y:S05]  /*0420*/  @!P0 BRA `(.L_x_5) ;  /* 0x0000000000148947 */ /* 0x003fea0003800000 */
[----:B------:R-:W-:Y:S01]  /*0430*/  BSSY.RECONVERGENT B1, `(.L_x_6) ;  /* 0x0000003000017945 */ /* 0x000fe20003800200 */
[----:B------:R-:W-:-:S07]  /*0440*/  MOV R2, 0x460 ;  /* 0x0000046000027802 */ /* 0x000fce0000000f00 */
[----:B------:R-:W-:Y:S05]  /*0450*/  CALL.REL.NOINC `($__internal_0_$__cuda_sm20_sqrt_rn_f32_slowpath) ;  /* 0x00000010007c7944 */ /* 0x000fea0003c00000 */
[----:B------:R-:W-:Y:S05]  /*0460*/  BSYNC.RECONVERGENT B1 ;  /* 0x0000000000017941 */ /* 0x000fea0003800200 */
.L_x_6:
[----:B------:R-:W-:Y:S05]  /*0470*/  BRA `(.L_x_7) ;  /* 0x0000000000107947 */ /* 0x000fea0003800000 */
.L_x_5:
[----:B------:R-:W-:Y:S01]  /*0480*/  FMUL.FTZ R21, R0, R3 ;  /* 0x0000000300157220 */ /* 0x000fe20000410000 */
[----:B------:R-:W-:-:S03]  /*0490*/  FMUL.FTZ R3, R3, 0.5 ;  /* 0x3f00000003037820 */ /* 0x000fc60000410000 */
[----:B------:R-:W-:-:S04]  /*04a0*/  FFMA R0, -R21, R21, R0 ;  /* 0x0000001515007223 */ /* 0x000fc80000000100 */
[----:B------:R-:W-:-:S07]  /*04b0*/  FFMA R24, R0, R3, R21 ;  /* 0x0000000300187223 */ /* 0x000fce0000000015 */
.L_x_7:
[----:B------:R-:W0:Y:S01]  /*04c0*/  MUFU.RCP R0, R25 ;  /* 0x0000001900007308 */ /* 0x000e220000001000 */
[----:B------:R-:W-:Y:S07]  /*04d0*/  BSSY.RECONVERGENT B1, `(.L_x_8) ;  /* 0x000000c000017945 */ /* 0x000fee0003800200 */
[----:B------:R-:W1:Y:S01]  /*04e0*/  FCHK P0, -R24, R25 ;  /* 0x0000001918007302 */ /* 0x000e620000000100 */
[----:B0-----:R-:W-:-:S04]  /*04f0*/  FFMA R3, R0, -R25, 1 ;  /* 0x3f80000000037423 */ /* 0x001fc80000000819 */
[----:B------:R-:W-:-:S04]  /*0500*/  FFMA R0, R0, R3, R0 ;  /* 0x0000000300007223 */ /* 0x000fc80000000000 */
[----:B------:R-:W-:-:S04]  /*0510*/  FFMA R3, R0, -R24, RZ ;  /* 0x8000001800037223 */ /* 0x000fc800000000ff */
[----:B------:R-:W-:-:S04]  /*0520*/  FFMA R2, R3, -R25, -R24 ;  /* 0x8000001903027223 */ /* 0x000fc80000000818 */
[----:B------:R-:W-:Y:S01]  /*0530*/  FFMA R0, R0, R2, R3 ;  /* 0x0000000200007223 */ /* 0x000fe20000000003 */
[----:B-1----:R-:W-:Y:S06]  /*0540*/  @!P0 BRA `(.L_x_9) ;  /* 0x0000000000108947 */ /* 0x002fec0003800000 */
[----:B------:R-:W-:Y:S01]  /*0550*/  FADD R3, -R24, -RZ ;  /* 0x800000ff18037221 */ /* 0x000fe20000000100 */
[----:B------:R-:W-:Y:S02]  /*0560*/  MOV R0, R25 ;  /* 0x0000001900007202 */ /* 0x000fe40000000f00 */
[----:B------:R-:W-:-:S07]  /*0570*/  MOV R2, 0x590 ;  /* 0x0000059000027802 */ /* 0x000fce0000000f00 */
[----:B------:R-:W-:Y:S05]  /*0580*/  CALL.REL.NOINC `($__internal_1_$__cuda_sm3x_div_rn_noftz_f32_slowpath) ;  /* 0x0000001000847944 */ /* 0x000fea0003c00000 */
.L_x_9:
[----:B------:R-:W-:Y:S05]  /*0590*/  BSYNC.RECONVERGENT B1 ;  /* 0x0000000000017941 */ /* 0x000fea0003800200 */
.L_x_8:
[----:B------:R-:W-:-:S04]  /*05a0*/  FMUL R0, R19, R0 ;  /* 0x0000000013007220 */ /* 0x000fc80000400000 */
[----:B------:R-:W-:-:S04]  /*05b0*/  FMUL R2, R0, R0 ;  /* 0x0000000000027220 */ /* 0x000fc80000400000 */
[----:B------:R-:W-:-:S04]  /*05c0*/  FMUL R3, R2, UR9 ;  /* 0x0000000902037c20 */ /* 0x000fc80008400000 */
[----:B------:R-:W-:-:S05]  /*05d0*/  FFMA R3, R20, UR8, R3 ;  /* 0x0000000814037c23 */ /* 0x000fca0008000003 */
[----:B------:R1:W-:Y:S04]  /*05e0*/  STG.E desc[UR6][R14.64], R3 ;  /* 0x000000030e007986 */ /* 0x0003e8000c101906 */
[----:B------:R-:W2:Y:S01]  /*05f0*/  LDG.E R19, desc[UR6][R12.64] ;  /* 0x000000060c137981 */ /* 0x000ea2000c1e1900 */
[----:B------:R-:W-:Y:S02]  /*0600*/  IADD3 R18, PT, PT, R18, 0x1, RZ ;  /* 0x0000000112127810 */ /* 0x000fe40007ffe0ff */
[----:B------:R-:W-:Y:S02]  /*0610*/  IADD3 R9, PT, PT, R9, 0x1, RZ ;  /* 0x0000000109097810 */ /* 0x000fe40007ffe0ff */
[----:B------:R-:W-:Y:S01]  /*0620*/  ISETP.NE.AND P0, PT, R18, RZ, PT ;  /* 0x000000ff1200720c */ /* 0x000fe20003f05270 */
[----:B--2---:R-:W-:-:S05]  /*0630*/  FADD R19, R0, R19 ;  /* 0x0000001300137221 */ /* 0x004fca0000000000 */
[----:B------:R1:W-:Y:S07]  /*0640*/  STG.E desc[UR6][R12.64], R19 ;  /* 0x000000130c007986 */ /* 0x0003ee000c101906 */
[----:B------:R-:W-:Y:S05]  /*0650*/  @P0 BRA `(.L_x_10) ;  /* 0xfffffffc00000947 */ /* 0x000fea000383ffff */
.L_x_1:
[----:B------:R-:W-:Y:S05]  /*0660*/  BSYNC.RECONVERGENT B0 ;  /* 0x0000000000007941 */ /* 0x000fea0003800200 */
.L_x_0:
[----:B------:R-:W0:Y:S02]  /*0670*/  LDCU UR5, c[0x0][0x398] ;  /* 0x00007300ff0577ac */ /* 0x000e240008000800 */
[----:B0-----:R-:W-:-:S05]  /*0680*/  IMAD R5, R5, UR5, -R8 ;  /* 0x0000000505057c24 */ /* 0x001fca000f8e0a08 */
[----:B------:R-:W-:-:S04]  /*0690*/  IADD3 R5, PT, PT, R4, R5, RZ ;  /* 0x0000000504057210 */ /* 0x000fc80007ffe0ff */
[----:B------:R-:W-:-:S13]  /*06a0*/  ISETP.GT.U32.AND P0, PT, R5, -0x4, PT ;  /* 0xfffffffc0500780c */ /* 0x000fda0003f04070 */
[----:B------:R-:W-:Y:S05]  /*06b0*/  @P0 EXIT ;  /* 0x000000000000094d */ /* 0x000fea0003800000 */
[----:B------:R-:W0:Y:S01]  /*06c0*/  LDCU.64 UR4, c[0x0][0x3a8] ;  /* 0x00007500ff0477ac */ /* 0x000e220008000a00 */
[----:B------:R-:W2:Y:S01]  /*06d0*/  LDCU UR10, c[0x0][0x3b8] ;  /* 0x00007700ff0a77ac */ /* 0x000ea20008000800 */
[----:B------:R-:W3:Y:S01]  /*06e0*/  LDCU.64 UR8, c[0x0][0x3b0] ;  /* 0x00007600ff0877ac */ /* 0x000ee20008000a00 */
[----:B0-----:R-:W-:-:S04]  /*06f0*/  UIADD3 UR4, UP0, UPT, UR4, 0x8, URZ ;  /* 0x0000000804047890 */ /* 0x001fc8000ff1e0ff */
[----:B--23--:R-:W-:-:S12]  /*0700*/  UIADD3.X UR5, UPT, UPT, URZ, UR5, URZ, UP0, !UPT ;  /* 0x00000005ff057290 */ /* 0x00cfd800087fe4ff */
.L_x_43:
[----:B------:R-:W-:Y:S01]  /*0710*/  MOV R10, UR4 ;  /* 0x00000004000a7c02 */ /* 0x000fe20008000f00 */
[----:B------:R-:W2:Y:S01]  /*0720*/  LDG.E R0, desc[UR6][R16.64] ;  /* 0x0000000610007981 */ /* 0x000ea2000c1e1900 */
[----:B------:R-:W-:-:S03]  /*0730*/  MOV R11, UR5 ;  /* 0x00000005000b7c02 */ /* 0x000fc60008000f00 */
[----:B------:R-:W-:-:S05]  /*0740*/  IMAD.WIDE R10, R9, 0x4, R10 ;  /* 0x00000004090a7825 */ /* 0x000fca00078e020a */
[----:B------:R-:W3:Y:S01]  /*0750*/  LDG.E R4, desc[UR6][R10.64+-0x8] ;  /* 0xfffff8060a047981 */ /* 0x000ee2000c1e1900 */
[----:B------:R-:W-:Y:S01]  /*0760*/  BSSY.RECONVERGENT B0, `(.L_x_11) ;  /* 0x0000013000007945 */ /* 0x000fe20003800200 */
[----:B---3--:R-:W-:-:S04]  /*0770*/  FMUL R2, R4, R4 ;  /* 0x0000000404027220 */ /* 0x008fc80000400000 */
[----:B01----:R-:W-:-:S04]  /*0780*/  FMUL R3, R2, UR9 ;  /* 0x0000000902037c20 */ /* 0x003fc80008400000 */
        /* <DEDUP_REMOVED lines=8> */
[----:B-1----:R-:W-:-:S07]  /*0810*/  MOV R2, 0x830 ;  /* 0x0000083000027802 */ /* 0x002fce0000000f00 */
[----:B------:R-:W-:Y:S05]  /*0820*/  CALL.REL.NOINC `($__internal_0_$__cuda_sm20_sqrt_rn_f32_slowpath) ;  /* 0x0000000c00887944 */ /* 0x000fea0003c00000 */
[----:B------:R-:W-:Y:S01]  /*0830*/  MOV R8, R24 ;  /* 0x0000001800087202 */ /* 0x000fe20000000f00 */
[----:B------:R-:W-:Y:S06]  /*0840*/  BRA `(.L_x_13) ;  /* 0x0000000000107947 */ /* 0x000fec0003800000 */
.L_x_12:
[----:B-1----:R-:W-:Y:S01]  /*0850*/  FMUL.FTZ R8, R5, R2 ;  /* 0x0000000205087220 */ /* 0x002fe20000410000 */
[----:B------:R-:W-:-:S03]  /*0860*/  FMUL.FTZ R0, R2, 0.5 ;  /* 0x3f00000002007820 */ /* 0x000fc60000410000 */
[----:B------:R-:W-:-:S04]  /*0870*/  FFMA R3, -R8, R8, R5 ;  /* 0x0000000808037223 */ /* 0x000fc80000000105 */
[----:B------:R-:W-:-:S07]  /*0880*/  FFMA R8, R3, R0, R8 ;  /* 0x0000000003087223 */ /* 0x000fce0000000008 */
.L_x_13:
[----:B------:R-:W-:Y:S05]  /*0890*/  BSYNC.RECONVERGENT B0 ;  /* 0x0000000000007941 */ /* 0x000fea0003800200 */
.L_x_11:
        /* <DEDUP_REMOVED lines=10> */
.L_x_15:
[----:B------:R-:W-:Y:S05]  /*0940*/  BRA `(.L_x_16) ;  /* 0x0000000000107947 */ /* 0x000fea0003800000 */
.L_x_14:
[----:B------:R-:W-:Y:S01]  /*0950*/  FMUL.FTZ R19, R0, R3 ;  /* 0x0000000300137220 */ /* 0x000fe20000410000 */
[----:B------:R-:W-:-:S03]  /*0960*/  FMUL.FTZ R3, R3, 0.5 ;  /* 0x3f00000003037820 */ /* 0x000fc60000410000 */
[----:B------:R-:W-:-:S04]  /*0970*/  FFMA R0, -R19, R19, R0 ;  /* 0x0000001313007223 */ /* 0x000fc80000000100 */
[----:B------:R-:W-:-:S07]  /*0980*/  FFMA R24, R0, R3, R19 ;  /* 0x0000000300187223 */ /* 0x000fce0000000013 */
.L_x_16:
        /* <DEDUP_REMOVED lines=13> */
.L_x_18:
[----:B------:R-:W-:Y:S05]  /*0a60*/  BSYNC.RECONVERGENT B0 ;  /* 0x0000000000007941 */ /* 0x000fea0003800200 */
.L_x_17:
[----:B------:R-:W-:-:S04]  /*0a70*/  FMUL R0, R4, R0 ;  /* 0x0000000004007220 */ /* 0x000fc80000400000 */
[----:B------:R-:W-:-:S04]  /*0a80*/  FMUL R2, R0, R0 ;  /* 0x0000000000027220 */ /* 0x000fc80000400000 */
[----:B------:R-:W-:-:S04]  /*0a90*/  FMUL R2, R2, UR9 ;  /* 0x0000000902027c20 */ /* 0x000fc80008400000 */
[----:B------:R-:W-:-:S05]  /*0aa0*/  FFMA R3, R5, UR8, R2 ;  /* 0x0000000805037c23 */ /* 0x000fca0008000002 */
[----:B------:R0:W-:Y:S04]  /*0ab0*/  STG.E desc[UR6][R14.64], R3 ;  /* 0x000000030e007986 */ /* 0x0001e8000c101906 */
[----:B------:R-:W2:Y:S02]  /*0ac0*/  LDG.E R5, desc[UR6][R12.64] ;  /* 0x000000060c057981 */ /* 0x000ea4000c1e1900 */
[----:B--2---:R-:W-:-:S05]  /*0ad0*/  FADD R19, R0, R5 ;  /* 0x0000000500137221 */ /* 0x004fca0000000000 */
[----:B------:R0:W-:Y:S04]  /*0ae0*/  STG.E desc[UR6][R12.64], R19 ;  /* 0x000000130c007986 */ /* 0x0001e8000c101906 */
[----:B------:R-:W2:Y:S04]  /*0af0*/  LDG.E R5, desc[UR6][R10.64+-0x4] ;  /* 0xfffffc060a057981 */ /* 0x000ea8000c1e1900 */
[----:B------:R-:W3:Y:S01]  /*0b00*/  LDG.E R0, desc[UR6][R16.64] ;  /* 0x0000000610007981 */ /* 0x000ee2000c1e1900 */
[----:B------:R-:W-:Y:S01]  /*0b10*/  BSSY.RECONVERGENT B0, `(.L_x_19) ;  /* 0x0000013000007945 */ /* 0x000fe20003800200 */
[----:B--2---:R-:W-:-:S04]  /*0b20*/  FMUL R2, R5, R5 ;  /* 0x0000000505027220 */ /* 0x004fc80000400000 */
[----:B------:R-:W-:-:S04]  /*0b30*/  FMUL R21, R2, UR9 ;  /* 0x0000000902157c20 */ /* 0x000fc80008400000 */
[----:B---3--:R-:W-:-:S04]  /*0b40*/  FFMA R21, R0, UR8, R21 ;  /* 0x0000000800157c23 */ /* 0x008fc80008000015 */
[----:B------:R-:W-:Y:S01]  /*0b50*/  FADD R23, R21, UR10 ;  /* 0x0000000a15177e21 */ /* 0x000fe20008000000 */
[----:B------:R0:W-:Y:S03]  /*0b60*/  STG.E desc[UR6][R16.64], R21 ;  /* 0x0000001510007986 */ /* 0x0001e6000c101906 */
[----:B------:R0:W1:Y:S01]  /*0b70*/  MUFU.RSQ R2, R23 ;  /* 0x0000001700027308 */ /* 0x0000620000001400 */
[----:B------:R-:W-:-:S04]  /*0b80*/  IADD3 R0, PT, PT, R23, -0xd000000, RZ ;  /* 0xf300000017007810 */ /* 0x000fc80007ffe0ff */
[----:B------:R-:W-:-:S13]  /*0b90*/  ISETP.GT.U32.AND P0, PT, R0, 0x727fffff, PT ;  /* 0x727fffff0000780c */ /* 0x000fda0003f04070 */
[----:B01----:R-:W-:Y:S05]  /*0ba0*/  @!P0 BRA `(.L_x_20) ;  /* 0x0000000000148947 */ /* 0x003fea0003800000 */
[----:B------:R-:W-:Y:S02]  /*0bb0*/  MOV R0, R23 ;  /* 0x0000001700007202 */ /* 0x000fe40000000f00 */
[----:B------:R-:W-:-:S07]  /*0bc0*/  MOV R2, 0xbe0 ;  /* 0x00000be000027802 */ /* 0x000fce0000000f00 */
[----:B------:R-:W-:Y:S05]  /*0bd0*/  CALL.REL.NOINC `($__internal_0_$__cuda_sm20_sqrt_rn_f32_slowpath) ;  /* 0x00000008009c7944 */ /* 0x000fea0003c00000 */
[----:B------:R-:W-:Y:S01]  /*0be0*/  MOV R8, R24 ;  /* 0x0000001800087202 */ /* 0x000fe20000000f00 */
[----:B------:R-:W-:Y:S06]  /*0bf0*/  BRA `(.L_x_21) ;  /* 0x0000000000107947 */ /* 0x000fec0003800000 */
.L_x_20:
[----:B------:R-:W-:Y:S01]  /*0c00*/  FMUL.FTZ R8, R23, R2 ;  /* 0x0000000217087220 */ /* 0x000fe20000410000 */
[----:B------:R-:W-:-:S03]  /*0c10*/  FMUL.FTZ R0, R2, 0.5 ;  /* 0x3f00000002007820 */ /* 0x000fc60000410000 */
[----:B------:R-:W-:-:S04]  /*0c20*/  FFMA R3, -R8, R8, R23 ;  /* 0x0000000808037223 */ /* 0x000fc80000000117 */
[----:B------:R-:W-:-:S07]  /*0c30*/  FFMA R8, R3, R0, R8 ;  /* 0x0000000003087223 */ /* 0x000fce0000000008 */
.L_x_21:
[----:B------:R-:W-:Y:S05]  /*0c40*/  BSYNC.RECONVERGENT B0 ;  /* 0x0000000000007941 */ /* 0x000fea0003800200 */
.L_x_19:
        /* <DEDUP_REMOVED lines=10> */
.L_x_23:
[----:B------:R-:W-:Y:S05]  /*0cf0*/  BRA `(.L_x_24) ;  /* 0x0000000000107947 */ /* 0x000fea0003800000 */
.L_x_22:
[----:B------:R-:W-:Y:S01]  /*0d00*/  FMUL.FTZ R19, R0, R3 ;  /* 0x0000000300137220 */ /* 0x000fe20000410000 */
[----:B------:R-:W-:-:S03]  /*0d10*/  FMUL.FTZ R3, R3, 0.5 ;  /* 0x3f00000003037820 */ /* 0x000fc60000410000 */
[----:B------:R-:W-:-:S04]  /*0d20*/  FFMA R0, -R19, R19, R0 ;  /* 0x0000001313007223 */ /* 0x000fc80000000100 */
[----:B------:R-:W-:-:S07]  /*0d30*/  FFMA R24, R0, R3, R19 ;  /* 0x0000000300187223 */ /* 0x000fce0000000013 */
.L_x_24:
        /* <DEDUP_REMOVED lines=13> */
.L_x_26:
[----:B------:R-:W-:Y:S05]  /*0e10*/  BSYNC.RECONVERGENT B0 ;  /* 0x0000000000007941 */ /* 0x000fea0003800200 */
.L_x_25:
        /* <DEDUP_REMOVED lines=25> */
.L_x_28:
[----:B------:R-:W-:Y:S01]  /*0fb0*/  FMUL.FTZ R8, R23, R2 ;  /* 0x0000000217087220 */ /* 0x000fe20000410000 */
[----:B------:R-:W-:-:S03]  /*0fc0*/  FMUL.FTZ R0, R2, 0.5 ;  /* 0x3f00000002007820 */ /* 0x000fc60000410000 */
[----:B------:R-:W-:-:S04]  /*0fd0*/  FFMA R3, -R8, R8, R23 ;  /* 0x0000000808037223 */ /* 0x000fc80000000117 */
[----:B------:R-:W-:-:S07]  /*0fe0*/  FFMA R8, R3, R0, R8 ;  /* 0x0000000003087223 */ /* 0x000fce0000000008 */
.L_x_29:
[----:B------:R-:W-:Y:S05]  /*0ff0*/  BSYNC.RECONVERGENT B0 ;  /* 0x0000000000007941 */ /* 0x000fea0003800200 */
.L_x_27:
        /* <DEDUP_REMOVED lines=10> */
.L_x_31:
[----:B------:R-:W-:Y:S05]  /*10a0*/  BRA `(.L_x_32) ;  /* 0x0000000000107947 */ /* 0x000fea0003800000 */
.L_x_30:
[----:B------:R-:W-:Y:S01]  /*10b0*/  FMUL.FTZ R19, R0, R3 ;  /* 0x0000000300137220 */ /* 0x000fe20000410000 */
[----:B------:R-:W-:-:S03]  /*10c0*/  FMUL.FTZ R3, R3, 0.5 ;  /* 0x3f00000003037820 */ /* 0x000fc60000410000 */
[----:B------:R-:W-:-:S04]  /*10d0*/  FFMA R0, -R19, R19, R0 ;  /* 0x0000001313007223 */ /* 0x000fc80000000100 */
[----:B------:R-:W-:-:S07]  /*10e0*/  FFMA R24, R0, R3, R19 ;  /* 0x0000000300187223 */ /* 0x000fce0000000013 */
.L_x_32:
        /* <DEDUP_REMOVED lines=13> */
.L_x_34:
[----:B------:R-:W-:Y:S05]  /*11c0*/  BSYNC.RECONVERGENT B0 ;  /* 0x0000000000007941 */ /* 0x000fea0003800200 */
.L_x_33:
        /* <DEDUP_REMOVED lines=16> */
[----:B0-----:R1:W0:Y:S01]  /*12d0*/  MUFU.RSQ R3, R4 ;  /* 0x0000000400037308 */ /* 0x0012220000001400 */
        /* <DEDUP_REMOVED lines=8> */
.L_x_36:
[----:B------:R-:W-:Y:S01]  /*1360*/  FMUL.FTZ R5, R4, R3 ;  /* 0x0000000304057220 */ /* 0x000fe20000410000 */
[----:B------:R-:W-:-:S03]  /*1370*/  FMUL.FTZ R2, R3, 0.5 ;  /* 0x3f00000003027820 */ /* 0x000fc60000410000 */
[----:B------:R-:W-:-:S04]  /*1380*/  FFMA R0, -R5, R5, R4 ;  /* 0x0000000505007223 */ /* 0x000fc80000000104 */
[----:B------:R-:W-:-:S07]  /*1390*/  FFMA R5, R0, R2, R5 ;  /* 0x0000000200057223 */ /* 0x000fce0000000005 */
.L_x_37:
[----:B------:R-:W-:Y:S05]  /*13a0*/  BSYNC.RECONVERGENT B0 ;  /* 0x0000000000007941 */ /* 0x000fea0003800200 */
.L_x_35:
        /* <DEDUP_REMOVED lines=10> */
.L_x_39:
[----:B------:R-:W-:Y:S05]  /*1450*/  BRA `(.L_x_40) ;  /* 0x0000000000107947 */ /* 0x000fea0003800000 */
.L_x_38:
[----:B------:R-:W-:Y:S01]  /*1460*/  FMUL.FTZ R11, R0, R3 ;  /* 0x00000003000b7220 */ /* 0x000fe20000410000 */
[----:B------:R-:W-:-:S03]  /*1470*/  FMUL.FTZ R3, R3, 0.5 ;  /* 0x3f00000003037820 */ /* 0x000fc60000410000 */
[----:B------:R-:W-:-:S04]  /*1480*/  FFMA R0, -R11, R11, R0 ;  /* 0x0000000b0b007223 */ /* 0x000fc80000000100 */
[----:B------:R-:W-:-:S07]  /*1490*/  FFMA R24, R0, R3, R11 ;  /* 0x0000000300187223 */ /* 0x000fce000000000b */
.L_x_40:
        /* <DEDUP_REMOVED lines=13> */
.L_x_42:
[----:B------:R-:W-:Y:S05]  /*1570*/  BSYNC.RECONVERGENT B0 ;  /* 0x0000000000007941 */ /* 0x000fea0003800200 */
.L_x_41:
        /* <DEDUP_REMOVED lines=8> */
[----:B------:R-:W-:Y:S01]  /*1600*/  ISETP.GE.AND P0, PT, R6, R7, PT ;  /* 0x000000070600720c */ /* 0x000fe20003f06270 */
[----:B--2---:R-:W-:-:S05]  /*1610*/  FADD R5, R0, R5 ;  /* 0x0000000500057221 */ /* 0x004fca0000000000 */
[----:B------:R0:W-:Y:S07]  /*1620*/  STG.E desc[UR6][R12.64], R5 ;  /* 0x000000050c007986 */ /* 0x0001ee000c101906 */
[----:B------:R-:W-:Y:S05]  /*1630*/  @!P0 BRA `(.L_x_43) ;  /* 0xfffffff000348947 */ /* 0x000fea000383ffff */
[----:B------:R-:W-:Y:S05]  /*1640*/  EXIT ;  /* 0x000000000000794d */ /* 0x000fea0003800000 */
        .weak           $__internal_0_$__cuda_sm20_sqrt_rn_f32_slowpath
        .type           $__internal_0_$__cuda_sm20_sqrt_rn_f32_slowpath,@function
        .size           $__internal_0_$__cuda_sm20_sqrt_rn_f32_slowpath,($__internal_1_$__cuda_sm3x_div_rn_noftz_f32_slowpath - $__internal_0_$__cuda_sm20_sqrt_rn_f32_slowpath)
$__internal_0_$__cuda_sm20_sqrt_rn_f32_slowpath:
[----:B------:R-:W-:-:S13]  /*1650*/  LOP3.LUT P0, RZ, R0, 0x7fffffff, RZ, 0xc0, !PT ;  /* 0x7fffffff00ff7812 */ /* 0x000fda000780c0ff */
[----:B------:R-:W-:Y:S01]  /*1660*/  @!P0 MOV R24, R0 ;  /* 0x0000000000188202 */ /* 0x000fe20000000f00 */
[----:B------:R-:W-:Y:S06]  /*1670*/  @!P0 BRA `(.L_x_44) ;  /* 0x0000000000408947 */ /* 0x000fec0003800000 */
[----:B------:R-:W-:-:S13]  /*1680*/  FSETP.GEU.FTZ.AND P0, PT, R0, RZ, PT ;  /* 0x000000ff0000720b */ /* 0x000fda0003f1e000 */
[----:B------:R-:W-:Y:S01]  /*1690*/  @!P0 MOV R24, 0x7fffffff ;  /* 0x7fffffff00188802 */ /* 0x000fe20000000f00 */
[----:B------:R-:W-:Y:S06]  /*16a0*/  @!P0 BRA `(.L_x_44) ;  /* 0x0000000000348947 */ /* 0x000fec0003800000 */
[----:B------:R-:W-:-:S13]  /*16b0*/  FSETP.GTU.FTZ.AND P0, PT, |R0|, +INF , PT ;  /* 0x7f8000000000780b */ /* 0x000fda0003f1c200 */
[----:B------:R-:W-:Y:S01]  /*16c0*/  @P0 FADD.FTZ R24, R0, 1 ;  /* 0x3f80000000180421 */ /* 0x000fe20000010000 */
[----:B------:R-:W-:Y:S06]  /*16d0*/  @P0 BRA `(.L_x_44) ;  /* 0x0000000000280947 */ /* 0x000fec0003800000 */
[----:B------:R-:W-:-:S13]  /*16e0*/  FSETP.NEU.FTZ.AND P0, PT, |R0|, +INF , PT ;  /* 0x7f8000000000780b */ /* 0x000fda0003f1d200 */
[----:B------:R-:W-:-:S04]  /*16f0*/  @P0 FFMA R23, R0, 1.84467440737095516160e+19, RZ ;  /* 0x5f80000000170823 */ /* 0x000fc800000000ff */
[----:B------:R-:W0:Y:S02]  /*1700*/  @P0 MUFU.RSQ R24, R23 ;  /* 0x0000001700180308 */ /* 0x000e240000001400 */
[----:B0-----:R-:W-:Y:S01]  /*1710*/  @P0 FMUL.FTZ R22, R23, R24 ;  /* 0x0000001817160220 */ /* 0x001fe20000410000 */
[----:B------:R-:W-:Y:S01]  /*1720*/  @P0 FMUL.FTZ R3, R24, 0.5 ;  /* 0x3f00000018030820 */ /* 0x000fe20000410000 */
[----:B------:R-:W-:Y:S02]  /*1730*/  @!P0 MOV R24, R0 ;  /* 0x0000000000188202 */ /* 0x000fe40000000f00 */
[----:B------:R-:W-:-:S04]  /*1740*/  @P0 FADD.FTZ R21, -R22, -RZ ;  /* 0x800000ff16150221 */ /* 0x000fc80000010100 */
[----:B------:R-:W-:-:S04]  /*1750*/  @P0 FFMA R21, R22, R21, R23 ;  /* 0x0000001516150223 */ /* 0x000fc80000000017 */
[----:B------:R-:W-:-:S04]  /*1760*/  @P0 FFMA R3, R21, R3, R22 ;  /* 0x0000000315030223 */ /* 0x000fc80000000016 */
[----:B------:R-:W-:-:S07]  /*1770*/  @P0 FMUL.FTZ R24, R3, 2.3283064365386962891e-10 ;  /* 0x2f80000003180820 */ /* 0x000fce0000410000 */
.L_x_44:
[----:B------:R-:W-:-:S04]  /*1780*/  HFMA2 R3, -RZ, RZ, 0, 0 ;  /* 0x00000000ff037431 */ /* 0x000fc800000001ff */
[----:B------:R-:W-:Y:S05]  /*1790*/  RET.REL.NODEC R2 `(_Z14adadeltaKerneliPiS_iPfS0_fffS0_S0_) ;  /* 0xffffffe802187950 */ /* 0x000fea0003c3ffff */
        .weak           $__internal_1_$__cuda_sm3x_div_rn_noftz_f32_slowpath
        .type           $__internal_1_$__cuda_sm3x_div_rn_noftz_f32_slowpath,@function
        .size           $__internal_1_$__cuda_sm3x_div_rn_noftz_f32_slowpath,(.L_x_58 - $__internal_1_$__cuda_sm3x_div_rn_noftz_f32_slowpath)
$__internal_1_$__cuda_sm3x_div_rn_noftz_f32_slowpath:
[----:B------:R-:W-:Y:S01]  /*17a0*/  SHF.R.U32.HI R21, RZ, 0x17, R0 ;  /* 0x00000017ff157819 */ /* 0x000fe20000011600 */
[----:B------:R-:W-:Y:S01]  /*17b0*/  BSSY.RECONVERGENT B2, `(.L_x_45) ;  /* 0x0000062000027945 */ /* 0x000fe20003800200 */
[----:B------:R-:W-:Y:S02]  /*17c0*/  SHF.R.U32.HI R23, RZ, 0x17, R3 ;  /* 0x00000017ff177819 */ /* 0x000fe40000011603 */
[----:B------:R-:W-:Y:S02]  /*17d0*/  LOP3.LUT R21, R21, 0xff, RZ, 0xc0, !PT ;  /* 0x000000ff15157812 */ /* 0x000fe400078ec0ff */
[----:B------:R-:W-:Y:S02]  /*17e0*/  LOP3.LUT R23, R23, 0xff, RZ, 0xc0, !PT ;  /* 0x000000ff17177812 */ /* 0x000fe400078ec0ff */
[----:B------:R-:W-:Y:S02]  /*17f0*/  IADD3 R24, PT, PT, R21, -0x1, RZ ;  /* 0xffffffff15187810 */ /* 0x000fe40007ffe0ff */
[----:B------:R-:W-:-:S02]  /*1800*/  IADD3 R25, PT, PT, R23, -0x1, RZ ;  /* 0xffffffff17197810 */ /* 0x000fc40007ffe0ff */
[----:B------:R-:W-:-:S04]  /*1810*/  ISETP.GT.U32.AND P0, PT, R24, 0xfd, PT ;  /* 0x000000fd1800780c */ /* 0x000fc80003f04070 */
[----:B------:R-:W-:-:S13]  /*1820*/  ISETP.GT.U32.OR P0, PT, R25, 0xfd, P0 ;  /* 0x000000fd1900780c */ /* 0x000fda0000704470 */
[----:B------:R-:W-:Y:S01]  /*1830*/  @!P0 MOV R22, RZ ;  /* 0x000000ff00168202 */ /* 0x000fe20000000f00 */
[----:B------:R-:W-:Y:S06]  /*1840*/  @!P0 BRA `(.L_x_46) ;  /* 0x00000000005c8947 */ /* 0x000fec0003800000 */
[----:B------:R-:W-:Y:S02]  /*1850*/  FSETP.GTU.FTZ.AND P0, PT, |R3|, +INF , PT ;  /* 0x7f8000000300780b */ /* 0x000fe40003f1c200 */
[----:B------:R-:W-:-:S04]  /*1860*/  FSETP.GTU.FTZ.AND P1, PT, |R0|, +INF , PT ;  /* 0x7f8000000000780b */ /* 0x000fc80003f3c200 */
[----:B------:R-:W-:-:S13]  /*1870*/  PLOP3.LUT P0, PT, P0, P1, PT, 0xf8, 0x8f ;  /* 0x00000000008f781c */ /* 0x000fda0000703f70 */
[----:B------:R-:W-:Y:S05]  /*1880*/  @P0 BRA `(.L_x_47) ;  /* 0x00000004004c0947 */ /* 0x000fea0003800000 */
[----:B------:R-:W-:-:S13]  /*1890*/  LOP3.LUT P0, RZ, R0, 0x7fffffff, R3, 0xc8, !PT ;  /* 0x7fffffff00ff7812 */ /* 0x000fda000780c803 */
[----:B------:R-:W-:Y:S05]  /*18a0*/  @!P0 BRA `(.L_x_48) ;  /* 0x00000004003c8947 */ /* 0x000fea0003800000 */
[C---:B------:R-:W-:Y:S02]  /*18b0*/  FSETP.NEU.FTZ.AND P2, PT, |R3|.reuse, +INF , PT ;  /* 0x7f8000000300780b */ /* 0x040fe40003f5d200 */
[----:B------:R-:W-:Y:S02]  /*18c0*/  FSETP.NEU.FTZ.AND P1, PT, |R0|, +INF , PT ;  /* 0x7f8000000000780b */ /* 0x000fe40003f3d200 */
[----:B------:R-:W-:-:S11]  /*18d0*/  FSETP.NEU.FTZ.AND P0, PT, |R3|, +INF , PT ;  /* 0x7f8000000300780b */ /* 0x000fd60003f1d200 */
[----:B------:R-:W-:Y:S05]  /*18e0*/  @!P1 BRA !P2, `(.L_x_48) ;  /* 0x00000004002c9947 */ /* 0x000fea0005000000 */
[----:B------:R-:W-:-:S04]  /*18f0*/  LOP3.LUT P2, RZ, R3, 0x7fffffff, RZ, 0xc0, !PT ;  /* 0x7fffffff03ff7812 */ /* 0x000fc8000784c0ff */
[----:B------:R-:W-:-:S13]  /*1900*/  PLOP3.LUT P1, PT, P1, P2, PT, 0x2f, 0xf2 ;  /* 0x0000000000f2781c */ /* 0x000fda0000f24577 */
[----:B------:R-:W-:Y:S05]  /*1910*/  @P1 BRA `(.L_x_49) ;  /* 0x0000000400181947 */ /* 0x000fea0003800000 */
[----:B------:R-:W-:-:S04]  /*1920*/  LOP3.LUT P1, RZ, R0, 0x7fffffff, RZ, 0xc0, !PT ;  /* 0x7fffffff00ff7812 */ /* 0x000fc8000782c0ff */
[----:B------:R-:W-:-:S13]  /*1930*/  PLOP3.LUT P0, PT, P0, P1, PT, 0x2f, 0xf2 ;  /* 0x0000000000f2781c */ /* 0x000fda0000702577 */
[----:B------:R-:W-:Y:S05]  /*1940*/  @P0 BRA `(.L_x_50) ;  /* 0x0000000400000947 */ /* 0x000fea0003800000 */
[----:B------:R-:W-:Y:S02]  /*1950*/  ISETP.GE.AND P0, PT, R25, RZ, PT ;  /* 0x000000ff1900720c */ /* 0x000fe40003f06270 */
[----:B------:R-:W-:-:S11]  /*1960*/  ISETP.GE.AND P1, PT, R24, RZ, PT ;  /* 0x000000ff1800720c */ /* 0x000fd60003f26270 */
[----:B------:R-:W-:Y:S01]  /*1970*/  @P0 MOV R22, RZ ;  /* 0x000000ff00160202 */ /* 0x000fe20000000f00 */
[----:B------:R-:W-:Y:S01]  /*1980*/  @!P0 FFMA R3, R3, 1.84467440737095516160e+19, RZ ;  /* 0x5f80000003038823 */ /* 0x000fe200000000ff */
[----:B------:R-:W-:Y:S01]  /*1990*/  @!P0 MOV R22, 0xffffffc0 ;  /* 0xffffffc000168802 */ /* 0x000fe20000000f00 */
[----:B------:R-:W-:-:S03]  /*19a0*/  @!P1 FFMA R0, R0, 1.84467440737095516160e+19, RZ ;  /* 0x5f80000000009823 */ /* 0x000fc600000000ff */
[----:B------:R-:W-:-:S07]  /*19b0*/  @!P1 IADD3 R22, PT, PT, R22, 0x40, RZ ;  /* 0x0000004016169810 */ /* 0x000fce0007ffe0ff */
.L_x_46:
[----:B------:R-:W-:Y:S01]  /*19c0*/  LEA R27, R21, 0xc0800000, 0x17 ;  /* 0xc0800000151b7811 */ /* 0x000fe200078eb8ff */
[----:B------:R-:W-:Y:S01]  /*19d0*/  BSSY.RECONVERGENT B3, `(.L_x_51) ;  /* 0x0000036000037945 */ /* 0x000fe20003800200 */
[----:B------:R-:W-:Y:S02]  /*19e0*/  IADD3 R26, PT, PT, R23, -0x7f, RZ ;  /* 0xffffff81171a7810 */ /* 0x000fe40007ffe0ff */
[----:B------:R-:W-:Y:S02]  /*19f0*/  IADD3 R27, PT, PT, -R27, R0, RZ ;  /* 0x000000001b1b7210 */ /* 0x000fe40007ffe1ff */
[C---:B------:R-:W-:Y:S01]  /*1a00*/  IADD3 R21, PT, PT, R26.reuse, 0x7f, -R21 ;  /* 0x0000007f1a157810 */ /* 0x040fe20007ffe815 */
[----:B------:R-:W-:Y:S01]  /*1a10*/  IMAD R0, R26, -0x800000, R3 ;  /* 0xff8000001a007824 */ /* 0x000fe200078e0203 */
[----:B------:R-:W0:Y:S01]  /*1a20*/  MUFU.RCP R24, R27 ;  /* 0x0000001b00187308 */ /* 0x000e220000001000 */
[----:B------:R-:W-:Y:S01]  /*1a30*/  FADD.FTZ R25, -R27, -RZ ;  /* 0x800000ff1b197221 */ /* 0x000fe20000010100 */
[----:B------:R-:W-:-:S03]  /*1a40*/  IADD3 R21, PT, PT, R21, R22, RZ ;  /* 0x0000001615157210 */ /* 0x000fc60007ffe0ff */
[----:B0-----:R-:W-:-:S04]  /*1a50*/  FFMA R23, R24, R25, 1 ;  /* 0x3f80000018177423 */ /* 0x001fc80000000019 */
[----:B------:R-:W-:-:S04]  /*1a60*/  FFMA R23, R24, R23, R24 ;  /* 0x0000001718177223 */ /* 0x000fc80000000018 */
[----:B------:R-:W-:-:S04]  /*1a70*/  FFMA R24, R0, R23, RZ ;  /* 0x0000001700187223 */ /* 0x000fc800000000ff */
[----:B------:R-:W-:-:S04]  /*1a80*/  FFMA R3, R25, R24, R0 ;  /* 0x0000001819037223 */ /* 0x000fc80000000000 */
[----:B------:R-:W-:-:S04]  /*1a90*/  FFMA R24, R23, R3, R24 ;  /* 0x0000000317187223 */ /* 0x000fc80000000018 */
[----:B------:R-:W-:-:S04]  /*1aa0*/  FFMA R25, R25, R24, R0 ;  /* 0x0000001819197223 */ /* 0x000fc80000000000 */
[----:B------:R-:W-:-:S05]  /*1ab0*/  FFMA R0, R23, R25, R24 ;  /* 0x0000001917007223 */ /* 0x000fca0000000018 */
[----:B------:R-:W-:-:S04]  /*1ac0*/  SHF.R.U32.HI R3, RZ, 0x17, R0 ;  /* 0x00000017ff037819 */ /* 0x000fc80000011600 */
[----:B------:R-:W-:-:S04]  /*1ad0*/  LOP3.LUT R22, R3, 0xff, RZ, 0xc0, !PT ;  /* 0x000000ff03167812 */ /* 0x000fc800078ec0ff */
[----:B------:R-:W-:-:S04]  /*1ae0*/  IADD3 R3, PT, PT, R22, R21, RZ ;  /* 0x0000001516037210 */ /* 0x000fc80007ffe0ff */
[----:B------:R-:W-:-:S04]  /*1af0*/  IADD3 R22, PT, PT, R3, -0x1, RZ ;  /* 0xffffffff03167810 */ /* 0x000fc80007ffe0ff */
[----:B------:R-:W-:-:S13]  /*1b00*/  ISETP.GE.U32.AND P0, PT, R22, 0xfe, PT ;  /* 0x000000fe1600780c */ /* 0x000fda0003f06070 */
[----:B------:R-:W-:Y:S05]  /*1b10*/  @!P0 BRA `(.L_x_52) ;  /* 0x0000000000808947 */ /* 0x000fea0003800000 */
[----:B------:R-:W-:-:S13]  /*1b20*/  ISETP.GT.AND P0, PT, R3, 0xfe, PT ;  /* 0x000000fe0300780c */ /* 0x000fda0003f04270 */
[----:B------:R-:W-:Y:S05]  /*1b30*/  @P0 BRA `(.L_x_53) ;  /* 0x00000000006c0947 */ /* 0x000fea0003800000 */
[----:B------:R-:W-:-:S13]  /*1b40*/  ISETP.GE.AND P0, PT, R3, 0x1, PT ;  /* 0x000000010300780c */ /* 0x000fda0003f06270 */
[----:B------:R-:W-:Y:S05]  /*1b50*/  @P0 BRA `(.L_x_54) ;  /* 0x0000000000740947 */ /* 0x000fea0003800000 */
[----:B------:R-:W-:Y:S02]  /*1b60*/  ISETP.GE.AND P0, PT, R3, -0x18, PT ;  /* 0xffffffe80300780c */ /* 0x000fe40003f06270 */
[----:B------:R-:W-:-:S11]  /*1b70*/  LOP3.LUT R0, R0, 0x80000000, RZ, 0xc0, !PT ;  /* 0x8000000000007812 */ /* 0x000fd600078ec0ff */
[----:B------:R-:W-:Y:S05]  /*1b80*/  @!P0 BRA `(.L_x_54) ;  /* 0x0000000000688947 */ /* 0x000fea0003800000 */
[CCC-:B------:R-:W-:Y:S01]  /*1b90*/  FFMA.RZ R21, R23.reuse, R25.reuse, R24.reuse ;  /* 0x0000001917157223 */ /* 0x1c0fe2000000c018 */
[CCC-:B------:R-:W-:Y:S01]  /*1ba0*/  FFMA.RP R22, R23.reuse, R25.reuse, R24.reuse ;  /* 0x0000001917167223 */ /* 0x1c0fe20000008018 */
[----:B------:R-:W-:Y:S01]  /*1bb0*/  FFMA.RM R25, R23, R25, R24 ;  /* 0x0000001917197223 */ /* 0x000fe20000004018 */
[----:B------:R-:W-:Y:S02]  /*1bc0*/  IADD3 R23, PT, PT, R3, 0x20, RZ ;  /* 0x0000002003177810 */ /* 0x000fe40007ffe0ff */
[----:B------:R-:W-:Y:S02]  /*1bd0*/  LOP3.LUT R21, R21, 0x7fffff, RZ, 0xc0, !PT ;  /* 0x007fffff15157812 */ /* 0x000fe400078ec0ff */
[----:B------:R-:W-:Y:S02]  /*1be0*/  ISETP.NE.AND P2, PT, R3, RZ, PT ;  /* 0x000000ff0300720c */ /* 0x000fe40003f45270 */
[----:B------:R-:W-:Y:S02]  /*1bf0*/  LOP3.LUT R24, R21, 0x800000, RZ, 0xfc, !PT ;  /* 0x0080000015187812 */ /* 0x000fe400078efcff */
[----:B------:R-:W-:-:S02]  /*1c00*/  ISETP.NE.AND P1, PT, R3, RZ, PT ;  /* 0x000000ff0300720c */ /* 0x000fc40003f25270 */
[----:B------:R-:W-:Y:S02]  /*1c10*/  IADD3 R3, PT, PT, -R3, RZ, RZ ;  /* 0x000000ff03037210 */ /* 0x000fe40007ffe1ff */
[----:B------:R-:W-:Y:S02]  /*1c20*/  SHF.L.U32 R23, R24, R23, RZ ;  /* 0x0000001718177219 */ /* 0x000fe400000006ff */
[----:B------:R-:W-:Y:S02]  /*1c30*/  FSETP.NEU.FTZ.AND P0, PT, R22, R25, PT ;  /* 0x000000191600720b */ /* 0x000fe40003f1d000 */
[----:B------:R-:W-:Y:S02]  /*1c40*/  SEL R3, R3, RZ, P2 ;  /* 0x000000ff03037207 */ /* 0x000fe40001000000 */
[----:B------:R-:W-:Y:S02]  /*1c50*/  ISETP.NE.AND P1, PT, R23, RZ, P1 ;  /* 0x000000ff1700720c */ /* 0x000fe40000f25270 */
[----:B------:R-:W-:-:S02]  /*1c60*/  SHF.R.U32.HI R24, RZ, R3, R24 ;  /* 0x00000003ff187219 */ /* 0x000fc40000011618 */
[----:B------:R-:W-:Y:S02]  /*1c70*/  PLOP3.LUT P0, PT, P0, P1, PT, 0xf8, 0x8f ;  /* 0x00000000008f781c */ /* 0x000fe40000703f70 */
[----:B------:R-:W-:Y:S02]  /*1c80*/  SHF.R.U32.HI R21, RZ, 0x1, R24 ;  /* 0x00000001ff157819 */ /* 0x000fe40000011618 */
[----:B------:R-:W-:-:S04]  /*1c90*/  SEL R22, RZ, 0x1, !P0 ;  /* 0x00000001ff167807 */ /* 0x000fc80004000000 */
[----:B------:R-:W-:-:S04]  /*1ca0*/  LOP3.LUT R3, R22, 0x1, R21, 0xf8, !PT ;  /* 0x0000000116037812 */ /* 0x000fc800078ef815 */
[----:B------:R-:W-:-:S04]  /*1cb0*/  LOP3.LUT R24, R3, R24, RZ, 0xc0, !PT ;  /* 0x0000001803187212 */ /* 0x000fc800078ec0ff */
[----:B------:R-:W-:-:S04]  /*1cc0*/  IADD3 R21, PT, PT, R21, R24, RZ ;  /* 0x0000001815157210 */ /* 0x000fc80007ffe0ff */
[----:B------:R-:W-:Y:S01]  /*1cd0*/  LOP3.LUT R0, R21, R0, RZ, 0xfc, !PT ;  /* 0x0000000015007212 */ /* 0x000fe200078efcff */
[----:B------:R-:W-:Y:S06]  /*1ce0*/  BRA `(.L_x_54) ;  /* 0x0000000000107947 */ /* 0x000fec0003800000 */
.L_x_53:
[----:B------:R-:W-:-:S04]  /*1cf0*/  LOP3.LUT R0, R0, 0x80000000, RZ, 0xc0, !PT ;  /* 0x8000000000007812 */ /* 0x000fc800078ec0ff */
[----:B------:R-:W-:Y:S01]  /*1d00*/  LOP3.LUT R0, R0, 0x7f800000, RZ, 0xfc, !PT ;  /* 0x7f80000000007812 */ /* 0x000fe200078efcff */
[----:B------:R-:W-:Y:S06]  /*1d10*/  BRA `(.L_x_54) ;  /* 0x0000000000047947 */ /* 0x000fec0003800000 */
.L_x_52:
[----:B------:R-:W-:-:S07]  /*1d20*/  LEA R0, R21, R0, 0x17 ;  /* 0x0000000015007211 */ /* 0x000fce00078eb8ff */
.L_x_54:
[----:B------:R-:W-:Y:S05]  /*1d30*/  BSYNC.RECONVERGENT B3 ;  /* 0x0000000000037941 */ /* 0x000fea0003800200 */
.L_x_51:
[----:B------:R-:W-:Y:S05]  /*1d40*/  BRA `(.L_x_55) ;  /* 0x0000000000207947 */ /* 0x000fea0003800000 */
.L_x_50:
[----:B------:R-:W-:-:S04]  /*1d50*/  LOP3.LUT R0, R0, 0x80000000, R3, 0x48, !PT ;  /* 0x8000000000007812 */ /* 0x000fc800078e4803 */
[----:B------:R-:W-:Y:S01]  /*1d60*/  LOP3.LUT R0, R0, 0x7f800000, RZ, 0xfc, !PT ;  /* 0x7f80000000007812 */ /* 0x000fe200078efcff */
[----:B------:R-:W-:Y:S06]  /*1d70*/  BRA `(.L_x_55) ;  /* 0x0000000000147947 */ /* 0x000fec0003800000 */
.L_x_49:
[----:B------:R-:W-:Y:S01]  /*1d80*/  LOP3.LUT R0, R0, 0x80000000, R3, 0x48, !PT ;  /* 0x8000000000007812 */ /* 0x000fe200078e4803 */
[----:B------:R-:W-:Y:S06]  /*1d90*/  BRA `(.L_x_55) ;  /* 0x00000000000c7947 */ /* 0x000fec0003800000 */
.L_x_48:
[----:B------:R-:W0:Y:S01]  /*1da0*/  MUFU.RSQ R0, -QNAN ;  /* 0xffc0000000007908 */ /* 0x000e220000001400 */
[----:B------:R-:W-:Y:S05]  /*1db0*/  BRA `(.L_x_55) ;  /* 0x0000000000047947 */ /* 0x000fea0003800000 */
.L_x_47:
[----:B------:R-:W-:-:S07]  /*1dc0*/  FADD.FTZ R0, R3, R0 ;  /* 0x0000000003007221 */ /* 0x000fce0000010000 */
.L_x_55:
[----:B------:R-:W-:Y:S05]  /*1dd0*/  BSYNC.RECONVERGENT B2 ;  /* 0x0000000000027941 */ /* 0x000fea0003800200 */
.L_x_45:
[----:B------:R-:W-:-:S04]  /*1de0*/  HFMA2 R3, -RZ, RZ, 0, 0 ;  /* 0x00000000ff037431 */ /* 0x000fc800000001ff */
[----:B0-----:R-:W-:Y:S05]  /*1df0*/  RET.REL.NODEC R2 `(_Z14adadeltaKerneliPiS_iPfS0_fffS0_S0_) ;  /* 0xffffffe002807950 */ /* 0x001fea0003c3ffff */
.L_x_56:
[----:B------:R-:W-:-:S00]  /*1e00*/  BRA `(.L_x_56) ;  /* 0xfffffffc00fc7947 */ /* 0x000fc0000383ffff */
[----:B------:R-:W-:-:S00]  /*1e10*/  NOP ;  /* 0x0000000000007918 */ /* 0x000fc00000000000 */
        /* <DEDUP_REMOVED lines=14> */
.L_x_58:


//--------------------- .nv.shared.reserved.0     --------------------------
	.section	.nv.shared.reserved.0,"aw",@nobits
	.weak		__nv_reservedSMEM_offset_0_alias
	.size		__nv_reservedSMEM_offset_0_alias, 0, 64
	.other		__nv_reservedSMEM_offset_0_alias,@"STO_CUDA_RESERVED_SHARED STV_DEFAULT"
__nv_reservedSMEM_offset_0_alias:
	.zero		0
	.zero		64


//--------------------- .nv.constant0._Z14adadeltaKerneliPiS_iPfS0_fffS0_S0_ --------------------------
	.section	.nv.constant0._Z14adadeltaKerneliPiS_iPfS0_fffS0_S0_,"a",@progbits
	.sectionflags	@""
	.align	4
.nv.constant0._Z14adadeltaKerneliPiS_iPfS0_fffS0_S0_:
	.zero		976


//--------------------- SYMBOLS --------------------------

	.type		.nv.reservedSmem.offset0,@object
	.size		.nv.reservedSmem.offset0,0x4
